//
// Generated by NVIDIA NVVM Compiler
//
// Compiler Build ID: CL-36424714
// Cuda compilation tools, release 13.0, V13.0.88
// Based on NVVM 20.0.0
//

.version 9.0
.target sm_100
.address_size 64

	// .globl	_Z26CalculatePointsIntheCirclePfS_Pm
// _ZZ26CalculatePointsIntheCirclePfS_PmE5cache has been demoted

.visible .entry _Z26CalculatePointsIntheCirclePfS_Pm(
	.param .u64 .ptr .align 1 _Z26CalculatePointsIntheCirclePfS_Pm_param_0,
	.param .u64 .ptr .align 1 _Z26CalculatePointsIntheCirclePfS_Pm_param_1,
	.param .u64 .ptr .align 1 _Z26CalculatePointsIntheCirclePfS_Pm_param_2
)
{
	.reg .pred 	%p<17>;
	.reg .b32 	%r<19>;
	.reg .b32 	%f<26>;
	.reg .b64 	%rd<98>;
	// demoted variable
	.shared .align 8 .b8 _ZZ26CalculatePointsIntheCirclePfS_PmE5cache[8192];
	ld.param.u64 	%rd47, [_Z26CalculatePointsIntheCirclePfS_Pm_param_0];
	ld.param.u64 	%rd48, [_Z26CalculatePointsIntheCirclePfS_Pm_param_1];
	ld.param.u64 	%rd45, [_Z26CalculatePointsIntheCirclePfS_Pm_param_2];
	cvta.to.global.u64 	%rd1, %rd48;
	cvta.to.global.u64 	%rd2, %rd47;
	mov.u32 	%r5, %tid.x;
	mov.u32 	%r1, %ctaid.x;
	mov.u32 	%r2, %ntid.x;
	mad.lo.s32 	%r3, %r1, %r2, %r5;
	cvt.u64.u32 	%rd3, %r5;
	setp.gt.u32 	%p1, %r3, 1048575;
	mov.b64 	%rd96, 0;
	@%p1 bra 	$L__BB0_10;
	cvt.u64.u32 	%rd92, %r3;
	mov.u32 	%r6, %nctaid.x;
	mul.lo.s32 	%r7, %r2, %r6;
	cvt.u64.u32 	%rd5, %r7;
	add.s64 	%rd49, %rd5, %rd92;
	max.u64 	%rd50, %rd49, 1048576;
	setp.lt.u64 	%p2, %rd49, 1048576;
	selp.u64 	%rd6, 1, 0, %p2;
	add.s64 	%rd51, %rd49, %rd6;
	sub.s64 	%rd7, %rd50, %rd51;
	and.b64  	%rd52, %rd7, -4294967296;
	setp.ne.s64 	%p3, %rd52, 0;
	@%p3 bra 	$L__BB0_3;
	cvt.u32.u64 	%r8, %rd5;
	cvt.u32.u64 	%r9, %rd7;
	div.u32 	%r10, %r9, %r8;
	cvt.u64.u32 	%rd85, %r10;
	bra.uni 	$L__BB0_4;
$L__BB0_3:
	div.u64 	%rd85, %rd7, %rd5;
$L__BB0_4:
	add.s64 	%rd55, %rd85, %rd6;
	add.s64 	%rd11, %rd55, 1;
	and.b64  	%rd93, %rd11, 3;
	setp.lt.u64 	%p4, %rd55, 3;
	mov.b64 	%rd96, 0;
	@%p4 bra 	$L__BB0_7;
	and.b64  	%rd86, %rd11, -4;
	shl.b64 	%rd14, %rd5, 2;
	add.s64 	%rd15, %rd1, %rd14;
	shl.b64 	%rd87, %rd92, 2;
	shl.b64 	%rd57, %rd5, 3;
	add.s64 	%rd17, %rd1, %rd57;
	mul.lo.s64 	%rd58, %rd5, 12;
	add.s64 	%rd18, %rd1, %rd58;
	add.s64 	%rd19, %rd2, %rd14;
	add.s64 	%rd20, %rd2, %rd57;
	add.s64 	%rd21, %rd2, %rd58;
	mov.b64 	%rd96, 0;
$L__BB0_6:
	add.s64 	%rd59, %rd2, %rd87;
	ld.global.f32 	%f1, [%rd59];
	add.s64 	%rd60, %rd1, %rd87;
	ld.global.f32 	%f2, [%rd60];
	mul.f32 	%f3, %f2, %f2;
	fma.rn.f32 	%f4, %f1, %f1, %f3;
	sqrt.rn.f32 	%f5, %f4;
	setp.lt.f32 	%p5, %f5, 0f3F800000;
	selp.u64 	%rd61, 1, 0, %p5;
	add.s64 	%rd62, %rd96, %rd61;
	add.s64 	%rd63, %rd19, %rd87;
	ld.global.f32 	%f6, [%rd63];
	add.s64 	%rd64, %rd15, %rd87;
	ld.global.f32 	%f7, [%rd64];
	mul.f32 	%f8, %f7, %f7;
	fma.rn.f32 	%f9, %f6, %f6, %f8;
	sqrt.rn.f32 	%f10, %f9;
	setp.lt.f32 	%p6, %f10, 0f3F800000;
	selp.u64 	%rd65, 1, 0, %p6;
	add.s64 	%rd66, %rd62, %rd65;
	add.s64 	%rd67, %rd20, %rd87;
	ld.global.f32 	%f11, [%rd67];
	add.s64 	%rd68, %rd17, %rd87;
	ld.global.f32 	%f12, [%rd68];
	mul.f32 	%f13, %f12, %f12;
	fma.rn.f32 	%f14, %f11, %f11, %f13;
	sqrt.rn.f32 	%f15, %f14;
	setp.lt.f32 	%p7, %f15, 0f3F800000;
	selp.u64 	%rd69, 1, 0, %p7;
	add.s64 	%rd70, %rd66, %rd69;
	add.s64 	%rd71, %rd21, %rd87;
	ld.global.f32 	%f16, [%rd71];
	add.s64 	%rd72, %rd18, %rd87;
	ld.global.f32 	%f17, [%rd72];
	mul.f32 	%f18, %f17, %f17;
	fma.rn.f32 	%f19, %f16, %f16, %f18;
	sqrt.rn.f32 	%f20, %f19;
	setp.lt.f32 	%p8, %f20, 0f3F800000;
	selp.u64 	%rd73, 1, 0, %p8;
	add.s64 	%rd96, %rd70, %rd73;
	add.s64 	%rd92, %rd92, %rd14;
	shl.b64 	%rd74, %rd5, 4;
	add.s64 	%rd87, %rd87, %rd74;
	add.s64 	%rd86, %rd86, -4;
	setp.ne.s64 	%p9, %rd86, 0;
	@%p9 bra 	$L__BB0_6;
$L__BB0_7:
	setp.eq.s64 	%p10, %rd93, 0;
	@%p10 bra 	$L__BB0_10;
	shl.b64 	%rd94, %rd92, 2;
	shl.b64 	%rd34, %rd5, 2;
$L__BB0_9:
	.pragma "nounroll";
	add.s64 	%rd75, %rd2, %rd94;
	ld.global.f32 	%f21, [%rd75];
	add.s64 	%rd76, %rd1, %rd94;
	ld.global.f32 	%f22, [%rd76];
	mul.f32 	%f23, %f22, %f22;
	fma.rn.f32 	%f24, %f21, %f21, %f23;
	sqrt.rn.f32 	%f25, %f24;
	setp.lt.f32 	%p11, %f25, 0f3F800000;
	selp.u64 	%rd77, 1, 0, %p11;
	add.s64 	%rd96, %rd96, %rd77;
	add.s64 	%rd94, %rd94, %rd34;
	add.s64 	%rd93, %rd93, -1;
	setp.ne.s64 	%p12, %rd93, 0;
	@%p12 bra 	$L__BB0_9;
$L__BB0_10:
	cvt.u32.u64 	%r11, %rd3;
	shl.b32 	%r12, %r11, 3;
	mov.u32 	%r13, _ZZ26CalculatePointsIntheCirclePfS_PmE5cache;
	add.s32 	%r4, %r13, %r12;
	st.shared.u64 	[%r4], %rd96;
	bar.sync 	0;
	setp.lt.u32 	%p13, %r2, 2;
	@%p13 bra 	$L__BB0_15;
	shr.u32 	%r14, %r2, 1;
	cvt.u64.u32 	%rd97, %r14;
$L__BB0_12:
	setp.le.u64 	%p14, %rd97, %rd3;
	@%p14 bra 	$L__BB0_14;
	cvt.u32.u64 	%r15, %rd97;
	shl.b32 	%r16, %r15, 3;
	add.s32 	%r17, %r4, %r16;
	ld.shared.u64 	%rd78, [%r17];
	ld.shared.u64 	%rd79, [%r4];
	add.s64 	%rd80, %rd79, %rd78;
	st.shared.u64 	[%r4], %rd80;
$L__BB0_14:
	bar.sync 	0;
	shr.u64 	%rd44, %rd97, 1;
	setp.gt.u64 	%p15, %rd97, 1;
	mov.u64 	%rd97, %rd44;
	@%p15 bra 	$L__BB0_12;
$L__BB0_15:
	setp.ne.s32 	%p16, %r11, 0;
	@%p16 bra 	$L__BB0_17;
	ld.shared.u64 	%rd81, [_ZZ26CalculatePointsIntheCirclePfS_PmE5cache];
	cvta.to.global.u64 	%rd82, %rd45;
	mul.wide.u32 	%rd83, %r1, 8;
	add.s64 	%rd84, %rd82, %rd83;
	st.global.u64 	[%rd84], %rd81;
$L__BB0_17:
	bar.sync 	0;
	ret;

}


// ===== COMPILED SASS (sm_100) =====

	.target	sm_100

	.elftype	@"ET_EXEC"


//--------------------- .note.nv.tkinfo           --------------------------
	.section	.note.nv.tkinfo,"",@"SHT_NOTE"
	.sectionflags	@"SHF_NOTE_NV_TKINFO"
	.tkinfo
        /*0018*/ 	.word	0x00000002
        /*0030*/ 	.string	""
        /*0030*/ 	.string	"ptxas"
        /*0030*/ 	.string	"Cuda compilation tools, release 13.0, V13.0.88"
        /*0030*/ 	.string	"Build cuda_13.0.r13.0/compiler.36424714_0"
        /*0030*/ 	.string	"-arch sm_100 -m 64 "



//--------------------- .note.nv.cuinfo           --------------------------
	.section	.note.nv.cuinfo,"",@"SHT_NOTE"
	.sectionflags	@"SHF_NOTE_NV_CUINFO"
        /*0018*/ 	.short	0x0002
        /*001a*/ 	.short	0x0064
        /*001c*/ 	.short	0x0082
	.zero		2


//--------------------- .nv.info                  --------------------------
	.section	.nv.info,"",@"SHT_CUDA_INFO"
	.align	4


	//----- nvinfo : EIATTR_REGCOUNT
	.align		4
        /*0000*/ 	.byte	0x04, 0x2f
        /*0002*/ 	.short	(.L_1 - .L_0)
	.align		4
.L_0:
        /*0004*/ 	.word	index@(_Z26CalculatePointsIntheCirclePfS_Pm)
        /*0008*/ 	.word	0x00000028


	//----- nvinfo : EIATTR_FRAME_SIZE
	.align		4
.L_1:
        /*000c*/ 	.byte	0x04, 0x11
        /*000e*/ 	.short	(.L_3 - .L_2)
	.align		4
.L_2:
        /*0010*/ 	.word	index@($__internal_1_$__cuda_sm20_sqrt_rn_f32_slowpath)
        /*0014*/ 	.word	0x00000000


	//----- nvinfo : EIATTR_FRAME_SIZE
	.align		4
.L_3:
        /*0018*/ 	.byte	0x04, 0x11
        /*001a*/ 	.short	(.L_5 - .L_4)
	.align		4
.L_4:
        /*001c*/ 	.word	index@($__internal_0_$__cuda_sm20_div_u64)
        /*0020*/ 	.word	0x00000000


	//----- nvinfo : EIATTR_FRAME_SIZE
	.align		4
.L_5:
        /*0024*/ 	.byte	0x04, 0x11
        /*0026*/ 	.short	(.L_7 - .L_6)
	.align		4
.L_6:
        /*0028*/ 	.word	index@(_Z26CalculatePointsIntheCirclePfS_Pm)
        /*002c*/ 	.word	0x00000000


	//----- nvinfo : EIATTR_MIN_STACK_SIZE
	.align		4
.L_7:
        /*0030*/ 	.byte	0x04, 0x12
        /*0032*/ 	.short	(.L_9 - .L_8)
	.align		4
.L_8:
        /*0034*/ 	.word	index@(_Z26CalculatePointsIntheCirclePfS_Pm)
        /*0038*/ 	.word	0x00000000
.L_9:


//--------------------- .nv.compat                --------------------------
	.section	.nv.compat,"",@"SHT_CUDA_COMPAT_INFO"
	.align	4
        /*0000*/ 	.byte	0x02, 0x09, 0x00, 0x00, 0x02, 0x02, 0x01, 0x00, 0x02, 0x05, 0x05, 0x00, 0x03, 0x07, 0x01, 0x01
        /*0010*/ 	.byte	0x02, 0x03, 0x00, 0x00, 0x02, 0x06, 0x01, 0x00, 0x04, 0x0b, 0x08, 0x00, 0x01, 0x00, 0x00, 0x00
        /*0020*/ 	.byte	0x00, 0x00, 0x00, 0x00


//--------------------- .nv.info._Z26CalculatePointsIntheCirclePfS_Pm --------------------------
	.section	.nv.info._Z26CalculatePointsIntheCirclePfS_Pm,"",@"SHT_CUDA_INFO"
	.sectionflags	@""
	.align	4


	//----- nvinfo : EIATTR_CUDA_API_VERSION
	.align		4
        /*0000*/ 	.byte	0x04, 0x37
        /*0002*/ 	.short	(.L_11 - .L_10)
.L_10:
        /*0004*/ 	.word	0x00000082


	//----- nvinfo : EIATTR_KPARAM_INFO
	.align		4
.L_11:
        /*0008*/ 	.byte	0x04, 0x17
        /*000a*/ 	.short	(.L_13 - .L_12)
.L_12:
        /*000c*/ 	.word	0x00000000
        /*0010*/ 	.short	0x0002
        /*0012*/ 	.short	0x0010
        /*0014*/ 	.byte	0x00, 0xf5, 0x21, 0x00


	//----- nvinfo : EIATTR_KPARAM_INFO
	.align		4
.L_13:
        /*0018*/ 	.byte	0x04, 0x17
        /*001a*/ 	.short	(.L_15 - .L_14)
.L_14:
        /*001c*/ 	.word	0x00000000
        /*0020*/ 	.short	0x0001
        /*0022*/ 	.short	0x0008
        /*0024*/ 	.byte	0x00, 0xf5, 0x21, 0x00


	//----- nvinfo : EIATTR_KPARAM_INFO
	.align		4
.L_15:
        /*0028*/ 	.byte	0x04, 0x17
        /*002a*/ 	.short	(.L_17 - .L_16)
.L_16:
        /*002c*/ 	.word	0x00000000
        /*0030*/ 	.short	0x0000
        /*0032*/ 	.short	0x0000
        /*0034*/ 	.byte	0x00, 0xf5, 0x21, 0x00


	//----- nvinfo : EIATTR_SPARSE_MMA_MASK
	.align		4
.L_17:
        /*0038*/ 	.byte	0x03, 0x50
        /*003a*/ 	.short	0x0000


	//----- nvinfo : EIATTR_MAXREG_COUNT
	.align		4
        /*003c*/ 	.byte	0x03, 0x1b
        /*003e*/ 	.short	0x00ff


	//----- nvinfo : EIATTR_NUM_BARRIERS
	.align		4
        /*0040*/ 	.byte	0x02, 0x4c
        /*0042*/ 	.byte	0x01
	.zero		1


	//----- nvinfo : EIATTR_MERCURY_ISA_VERSION
	.align		4
        /*0044*/ 	.byte	0x03, 0x5f
        /*0046*/ 	.short	0x0101


	//----- nvinfo : EIATTR_VRC_CTA_INIT_COUNT
	.align		4
        /*0048*/ 	.byte	0x02, 0x4a
	.zero		1
	.zero		1


	//----- nvinfo : EIATTR_EXIT_INSTR_OFFSETS
	.align		4
        /*004c*/ 	.byte	0x04, 0x1c
        /*004e*/ 	.short	(.L_19 - .L_18)


	//   ....[0]....
.L_18:
        /*0050*/ 	.word	0x00001100


	//----- nvinfo : EIATTR_CRS_STACK_SIZE
	.align		4
.L_19:
        /*0054*/ 	.byte	0x04, 0x1e
        /*0056*/ 	.short	(.L_21 - .L_20)
.L_20:
        /*0058*/ 	.word	0x00000000


	//----- nvinfo : EIATTR_CBANK_PARAM_SIZE
	.align		4
.L_21:
        /*005c*/ 	.byte	0x03, 0x19
        /*005e*/ 	.short	0x0018


	//----- nvinfo : EIATTR_PARAM_CBANK
	.align		4
        /*0060*/ 	.byte	0x04, 0x0a
        /*0062*/ 	.short	(.L_23 - .L_22)
	.align		4
.L_22:
        /*0064*/ 	.word	index@(.nv.constant0._Z26CalculatePointsIntheCirclePfS_Pm)
        /*0068*/ 	.short	0x0380
        /*006a*/ 	.short	0x0018


	//----- nvinfo : EIATTR_SW_WAR
	.align		4
.L_23:
        /*006c*/ 	.byte	0x04, 0x36
        /*006e*/ 	.short	(.L_25 - .L_24)
.L_24:
        /*0070*/ 	.word	0x00000008
.L_25:


//--------------------- .nv.callgraph             --------------------------
	.section	.nv.callgraph,"",@"SHT_CUDA_CALLGRAPH"
	.align	4
	.sectionentsize	8
	.align		4
        /*0000*/ 	.word	0x00000000
	.align		4
        /*0004*/ 	.word	0xffffffff
	.align		4
        /*0008*/ 	.word	0x00000000
	.align		4
        /*000c*/ 	.word	0xfffffffe
	.align		4
        /*0010*/ 	.word	0x00000000
	.align		4
        /*0014*/ 	.word	0xfffffffd
	.align		4
        /*0018*/ 	.word	0x00000000
	.align		4
        /*001c*/ 	.word	0xfffffffc


//--------------------- .text._Z26CalculatePointsIntheCirclePfS_Pm --------------------------
	.section	.text._Z26CalculatePointsIntheCirclePfS_Pm,"ax",@progbits
	.align	128
        .global         _Z26CalculatePointsIntheCirclePfS_Pm
        .type           _Z26CalculatePointsIntheCirclePfS_Pm,@function
        .size           _Z26CalculatePointsIntheCirclePfS_Pm,(.L_x_29 - _Z26CalculatePointsIntheCirclePfS_Pm)
        .other          _Z26CalculatePointsIntheCirclePfS_Pm,@"STO_CUDA_ENTRY STV_DEFAULT"
_Z26CalculatePointsIntheCirclePfS_Pm:
.text._Z26CalculatePointsIntheCirclePfS_Pm:
[----:B------:R-:W-:Y:S01]  /*0000*/  LDC R1, c[0x0][0x37c] ;  /* 0x0000df00ff017b82 */ /* 0x000fe20000000800 */
[----:B------:R-:W0:Y:S01]  /*0010*/  S2R R3, SR_TID.X ;  /* 0x0000000000037919 */ /* 0x000e220000002100 */
[----:B------:R-:W0:Y:S01]  /*0020*/  LDCU UR8, c[0x0][0x360] ;  /* 0x00006c00ff0877ac */ /* 0x000e220008000800 */
[----:B------:R-:W-:Y:S01]  /*0030*/  BSSY.RECONVERGENT B0, `(.L_x_0) ;  /* 0x00000e9000007945 */ /* 0x000fe20003800200 */
[----:B------:R-:W-:Y:S01]  /*0040*/  CS2R R32, SRZ ;  /* 0x0000000000207805 */ /* 0x000fe2000001ff00 */
[----:B------:R-:W0:Y:S01]  /*0050*/  S2R R4, SR_CTAID.X ;  /* 0x0000000000047919 */ /* 0x000e220000002500 */
[----:B------:R-:W1:Y:S01]  /*0060*/  LDCU.64 UR6, c[0x0][0x358] ;  /* 0x00006b00ff0677ac */ /* 0x000e620008000a00 */
[----:B------:R-:W2:Y:S01]  /*0070*/  LDCU.128 UR20, c[0x0][0x380] ;  /* 0x00007000ff1477ac */ /* 0x000ea20008000c00 */
[----:B------:R-:W3:Y:S01]  /*0080*/  LDCU.128 UR16, c[0x0][0x380] ;  /* 0x00007000ff1077ac */ /* 0x000ee20008000c00 */
[----:B0-----:R-:W-:-:S05]  /*0090*/  IMAD R5, R4, UR8, R3 ;  /* 0x0000000804057c24 */ /* 0x001fca000f8e0203 */
[----:B------:R-:W-:-:S13]  /*00a0*/  ISETP.GT.U32.AND P0, PT, R5, 0xfffff, PT ;  /* 0x000fffff0500780c */ /* 0x000fda0003f04070 */
[----:B-123--:R-:W-:Y:S05]  /*00b0*/  @P0 BRA `(.L_x_1) ;  /* 0x0000000c00800947 */ /* 0x00efea0003800000 */
[----:B------:R-:W0:Y:S01]  /*00c0*/  LDC R6, c[0x0][0x370] ;  /* 0x0000dc00ff067b82 */ /* 0x000e220000000800 */
[----:B------:R-:W-:Y:S01]  /*00d0*/  BSSY.RECONVERGENT B1, `(.L_x_2) ;  /* 0x0000028000017945 */ /* 0x000fe20003800200 */
[----:B0-----:R-:W-:-:S05]  /*00e0*/  IMAD R6, R6, UR8, RZ ;  /* 0x0000000806067c24 */ /* 0x001fca000f8e02ff */
[----:B------:R-:W-:-:S04]  /*00f0*/  IADD3 R8, P1, PT, R5, R6, RZ ;  /* 0x0000000605087210 */ /* 0x000fc80007f3e0ff */
[C---:B------:R-:W-:Y:S01]  /*0100*/  ISETP.GE.U32.AND P0, PT, R8.reuse, 0x100000, PT ;  /* 0x001000000800780c */ /* 0x040fe20003f06070 */
[----:B------:R-:W-:Y:S01]  /*0110*/  IMAD.X R9, RZ, RZ, RZ, P1 ;  /* 0x000000ffff097224 */ /* 0x000fe200008e06ff */
[----:B------:R-:W-:-:S04]  /*0120*/  ISETP.GT.U32.AND P1, PT, R8, 0x100000, PT ;  /* 0x001000000800780c */ /* 0x000fc80003f24070 */
[C---:B------:R-:W-:Y:S02]  /*0130*/  ISETP.GE.U32.AND.EX P0, PT, R9.reuse, RZ, PT, P0 ;  /* 0x000000ff0900720c */ /* 0x040fe40003f06100 */
[C---:B------:R-:W-:Y:S02]  /*0140*/  ISETP.GT.U32.AND.EX P1, PT, R9.reuse, RZ, PT, P1 ;  /* 0x000000ff0900720c */ /* 0x040fe40003f24110 */
[----:B------:R-:W-:Y:S02]  /*0150*/  SEL R0, RZ, 0x1, P0 ;  /* 0x00000001ff007807 */ /* 0x000fe40000000000 */
[----:B------:R-:W-:Y:S02]  /*0160*/  SEL R7, R8, 0x100000, P1 ;  /* 0x0010000008077807 */ /* 0x000fe40000800000 */
[----:B------:R-:W-:Y:S02]  /*0170*/  SEL R2, R9, RZ, P1 ;  /* 0x000000ff09027207 */ /* 0x000fe40000800000 */
[----:B------:R-:W-:Y:S01]  /*0180*/  IADD3 R7, P0, P1, R7, -R8, -R0 ;  /* 0x8000000807077210 */ /* 0x000fe2000791e800 */
[----:B------:R-:W-:-:S03]  /*0190*/  IMAD.MOV.U32 R8, RZ, RZ, RZ ;  /* 0x000000ffff087224 */ /* 0x000fc600078e00ff */
[----:B------:R-:W-:-:S04]  /*01a0*/  IADD3.X R2, PT, PT, R2, -0x1, ~R9, P0, P1 ;  /* 0xffffffff02027810 */ /* 0x000fc800007e2c09 */
[----:B------:R-:W-:-:S13]  /*01b0*/  ISETP.NE.U32.AND P0, PT, R2, RZ, PT ;  /* 0x000000ff0200720c */ /* 0x000fda0003f05070 */
[----:B------:R-:W-:Y:S05]  /*01c0*/  @P0 BRA `(.L_x_3) ;  /* 0x0000000000500947 */ /* 0x000fea0003800000 */
[----:B------:R-:W0:Y:S01]  /*01d0*/  I2F.U32.RP R2, R6 ;  /* 0x0000000600027306 */ /* 0x000e220000209000 */
[----:B------:R-:W-:Y:S01]  /*01e0*/  IMAD.MOV R9, RZ, RZ, -R6 ;  /* 0x000000ffff097224 */ /* 0x000fe200078e0a06 */
[----:B------:R-:W-:-:S06]  /*01f0*/  ISETP.NE.U32.AND P2, PT, R6, RZ, PT ;  /* 0x000000ff0600720c */ /* 0x000fcc0003f45070 */
[----:B0-----:R-:W0:Y:S02]  /*0200*/  MUFU.RCP R2, R2 ;  /* 0x0000000200027308 */ /* 0x001e240000001000 */
[----:B0-----:R-:W-:-:S06]  /*0210*/  VIADD R10, R2, 0xffffffe ;  /* 0x0ffffffe020a7836 */ /* 0x001fcc0000000000 */
[----:B------:R0:W1:Y:S02]  /*0220*/  F2I.FTZ.U32.TRUNC.NTZ R11, R10 ;  /* 0x0000000a000b7305 */ /* 0x000064000021f000 */
[----:B0-----:R-:W-:Y:S02]  /*0230*/  IMAD.MOV.U32 R10, RZ, RZ, RZ ;  /* 0x000000ffff0a7224 */ /* 0x001fe400078e00ff */
[----:B-1----:R-:W-:-:S04]  /*0240*/  IMAD R9, R9, R11, RZ ;  /* 0x0000000b09097224 */ /* 0x002fc800078e02ff */
[----:B------:R-:W-:-:S04]  /*0250*/  IMAD.HI.U32 R12, R11, R9, R10 ;  /* 0x000000090b0c7227 */ /* 0x000fc800078e000a */
[----:B------:R-:W-:Y:S02]  /*0260*/  IMAD.MOV.U32 R11, RZ, RZ, RZ ;  /* 0x000000ffff0b7224 */ /* 0x000fe400078e00ff */
[----:B------:R-:W-:-:S04]  /*0270*/  IMAD.HI.U32 R10, R12, R7, RZ ;  /* 0x000000070c0a7227 */ /* 0x000fc800078e00ff */
[----:B------:R-:W-:-:S04]  /*0280*/  IMAD.MOV R9, RZ, RZ, -R10 ;  /* 0x000000ffff097224 */ /* 0x000fc800078e0a0a */
[----:B------:R-:W-:-:S05]  /*0290*/  IMAD R7, R6, R9, R7 ;  /* 0x0000000906077224 */ /* 0x000fca00078e0207 */
[----:B------:R-:W-:-:S13]  /*02a0*/  ISETP.GE.U32.AND P0, PT, R7, R6, PT ;  /* 0x000000060700720c */ /* 0x000fda0003f06070 */
[----:B------:R-:W-:Y:S02]  /*02b0*/  @P0 IMAD.IADD R7, R7, 0x1, -R6 ;  /* 0x0000000107070824 */ /* 0x000fe400078e0a06 */
[----:B------:R-:W-:-:S03]  /*02c0*/  @P0 VIADD R10, R10, 0x1 ;  /* 0x000000010a0a0836 */ /* 0x000fc60000000000 */
[----:B------:R-:W-:-:S13]  /*02d0*/  ISETP.GE.U32.AND P1, PT, R7, R6, PT ;  /* 0x000000060700720c */ /* 0x000fda0003f26070 */
[----:B------:R-:W-:Y:S01]  /*02e0*/  @P1 VIADD R10, R10, 0x1 ;  /* 0x000000010a0a1836 */ /* 0x000fe20000000000 */
[----:B------:R-:W-:Y:S01]  /*02f0*/  @!P2 LOP3.LUT R10, RZ, R6, RZ, 0x33, !PT ;  /* 0x00000006ff0aa212 */ /* 0x000fe200078e33ff */
[----:B------:R-:W-:Y:S06]  /*0300*/  BRA `(.L_x_4) ;  /* 0x0000000000107947 */ /* 0x000fec0003800000 */
.L_x_3:
[----:B------:R-:W-:-:S07]  /*0310*/  MOV R10, 0x330 ;  /* 0x00000330000a7802 */ /* 0x000fce0000000f00 */
[----:B------:R-:W-:Y:S05]  /*0320*/  CALL.REL.NOINC `($__internal_0_$__cuda_sm20_div_u64) ;  /* 0x0000000c00787944 */ /* 0x000fea0003c00000 */
[----:B------:R-:W-:Y:S02]  /*0330*/  IMAD.MOV.U32 R10, RZ, RZ, R2 ;  /* 0x000000ffff0a7224 */ /* 0x000fe400078e0002 */
[----:B------:R-:W-:-:S07]  /*0340*/  IMAD.MOV.U32 R11, RZ, RZ, R7 ;  /* 0x000000ffff0b7224 */ /* 0x000fce00078e0007 */
.L_x_4:
[----:B------:R-:W-:Y:S05]  /*0350*/  BSYNC.RECONVERGENT B1 ;  /* 0x0000000000017941 */ /* 0x000fea0003800200 */
.L_x_2:
[----:B------:R-:W-:Y:S01]  /*0360*/  IADD3 R0, P0, PT, R10, R0, RZ ;  /* 0x000000000a007210 */ /* 0x000fe20007f1e0ff */
[----:B------:R-:W-:Y:S01]  /*0370*/  BSSY.RECONVERGENT B1, `(.L_x_5) ;  /* 0x000008e000017945 */ /* 0x000fe20003800200 */
[----:B------:R-:W-:Y:S01]  /*0380*/  IMAD.MOV.U32 R7, RZ, RZ, RZ ;  /* 0x000000ffff077224 */ /* 0x000fe200078e00ff */
[----:B------:R-:W-:Y:S02]  /*0390*/  CS2R R32, SRZ ;  /* 0x0000000000207805 */ /* 0x000fe4000001ff00 */
[----:B------:R-:W-:Y:S01]  /*03a0*/  IMAD.X R10, RZ, RZ, R11, P0 ;  /* 0x000000ffff0a7224 */ /* 0x000fe200000e060b */
[C---:B------:R-:W-:Y:S02]  /*03b0*/  ISETP.GE.U32.AND P0, PT, R0.reuse, 0x3, PT ;  /* 0x000000030000780c */ /* 0x040fe40003f06070 */
[----:B------:R-:W-:Y:S02]  /*03c0*/  IADD3 R0, P1, PT, R0, 0x1, RZ ;  /* 0x0000000100007810 */ /* 0x000fe40007f3e0ff */
[----:B------:R-:W-:-:S02]  /*03d0*/  ISETP.GE.U32.AND.EX P0, PT, R10, RZ, PT, P0 ;  /* 0x000000ff0a00720c */ /* 0x000fc40003f06100 */
[----:B------:R-:W-:Y:S01]  /*03e0*/  LOP3.LUT R9, R0, 0x3, RZ, 0xc0, !PT ;  /* 0x0000000300097812 */ /* 0x000fe200078ec0ff */
[----:B------:R-:W-:-:S10]  /*03f0*/  IMAD.X R25, RZ, RZ, R10, P1 ;  /* 0x000000ffff197224 */ /* 0x000fd400008e060a */
[----:B------:R-:W-:Y:S05]  /*0400*/  @!P0 BRA `(.L_x_6) ;  /* 0x0000000800108947 */ /* 0x000fea0003800000 */
[----:B------:R-:W0:Y:S01]  /*0410*/  LDC.64 R18, c[0x0][0x388] ;  /* 0x0000e200ff127b82 */ /* 0x000e220000000a00 */
[----:B------:R-:W1:Y:S01]  /*0420*/  LDCU.128 UR12, c[0x0][0x380] ;  /* 0x00007000ff0c77ac */ /* 0x000e620008000c00 */
[C---:B------:R-:W-:Y:S01]  /*0430*/  IMAD.SHL.U32 R14, R6.reuse, 0x8, RZ ;  /* 0x00000008060e7824 */ /* 0x040fe200078e00ff */
[--C-:B------:R-:W-:Y:S01]  /*0440*/  SHF.R.U32.HI R22, RZ, 0x1d, R6.reuse ;  /* 0x0000001dff167819 */ /* 0x100fe20000011606 */
[----:B------:R-:W-:Y:S01]  /*0450*/  IMAD.SHL.U32 R10, R6, 0x4, RZ ;  /* 0x00000004060a7824 */ /* 0x000fe200078e00ff */
[----:B------:R-:W-:Y:S01]  /*0460*/  SHF.R.U32.HI R11, RZ, 0x1e, R6 ;  /* 0x0000001eff0b7819 */ /* 0x000fe20000011606 */
[----:B------:R-:W-:Y:S01]  /*0470*/  UMOV UR4, URZ ;  /* 0x000000ff00047c82 */ /* 0x000fe20008000000 */
[----:B------:R-:W-:Y:S01]  /*0480*/  LOP3.LUT R24, R0, 0xfffffffc, RZ, 0xc0, !PT ;  /* 0xfffffffc00187812 */ /* 0x000fe200078ec0ff */
[----:B------:R-:W2:Y:S01]  /*0490*/  LDC.64 R20, c[0x0][0x380] ;  /* 0x0000e000ff147b82 */ /* 0x000ea20000000a00 */
[C---:B------:R-:W-:Y:S01]  /*04a0*/  SHF.L.U64.HI R27, R5.reuse, 0x2, R8 ;  /* 0x00000002051b7819 */ /* 0x040fe20000010208 */
[----:B------:R-:W-:Y:S01]  /*04b0*/  IMAD.SHL.U32 R29, R5, 0x4, RZ ;  /* 0x00000004051d7824 */ /* 0x000fe200078e00ff */
[----:B------:R-:W-:-:S02]  /*04c0*/  CS2R R32, SRZ ;  /* 0x0000000000207805 */ /* 0x000fc4000001ff00 */
[----:B-1----:R-:W-:Y:S02]  /*04d0*/  IADD3 R12, P1, PT, R14, UR14, RZ ;  /* 0x0000000e0e0c7c10 */ /* 0x002fe4000ff3e0ff */
[----:B------:R-:W-:Y:S02]  /*04e0*/  IADD3 R13, P0, PT, R10, UR14, RZ ;  /* 0x0000000e0a0d7c10 */ /* 0x000fe4000ff1e0ff */
[----:B------:R-:W-:Y:S01]  /*04f0*/  IADD3 R14, P3, PT, R14, UR12, RZ ;  /* 0x0000000c0e0e7c10 */ /* 0x000fe2000ff7e0ff */
[----:B0-----:R-:W-:Y:S01]  /*0500*/  IMAD.WIDE.U32 R18, R6, 0xc, R18 ;  /* 0x0000000c06127825 */ /* 0x001fe200078e0012 */
[----:B------:R-:W-:Y:S02]  /*0510*/  IADD3 R15, P2, PT, R10, UR12, RZ ;  /* 0x0000000c0a0f7c10 */ /* 0x000fe4000ff5e0ff */
[----:B------:R-:W-:Y:S01]  /*0520*/  IADD3.X R16, PT, PT, R22, UR15, RZ, P1, !PT ;  /* 0x0000000f16107c10 */ /* 0x000fe20008ffe4ff */
[----:B------:R-:W-:Y:S01]  /*0530*/  VIADD R26, R19, UR4 ;  /* 0x00000004131a7c36 */ /* 0x000fe20008000000 */
[----:B------:R-:W-:-:S02]  /*0540*/  IADD3.X R17, PT, PT, R11, UR15, RZ, P0, !PT ;  /* 0x0000000f0b117c10 */ /* 0x000fc400087fe4ff */
[----:B------:R-:W-:Y:S01]  /*0550*/  IADD3.X R22, PT, PT, R22, UR13, RZ, P3, !PT ;  /* 0x0000000d16167c10 */ /* 0x000fe20009ffe4ff */
[----:B--2---:R-:W-:Y:S01]  /*0560*/  IMAD.WIDE.U32 R20, R6, 0xc, R20 ;  /* 0x0000000c06147825 */ /* 0x004fe200078e0014 */
[----:B------:R-:W-:-:S03]  /*0570*/  IADD3.X R23, PT, PT, R11, UR13, RZ, P2, !PT ;  /* 0x0000000d0b177c10 */ /* 0x000fc600097fe4ff */
[----:B------:R-:W-:-:S07]  /*0580*/  VIADD R28, R21, UR4 ;  /* 0x00000004151c7c36 */ /* 0x000fce0008000000 */
.L_x_19:
[----:B------:R-:W-:-:S04]  /*0590*/  IADD3 R30, P0, PT, R29, UR18, RZ ;  /* 0x000000121d1e7c10 */ /* 0x000fc8000ff1e0ff */
[----:B------:R-:W-:Y:S02]  /*05a0*/  IADD3.X R31, PT, PT, R27, UR19, RZ, P0, !PT ;  /* 0x000000131b1f7c10 */ /* 0x000fe400087fe4ff */
[----:B------:R-:W-:-:S03]  /*05b0*/  IADD3 R34, P0, PT, R29, UR16, RZ ;  /* 0x000000101d227c10 */ /* 0x000fc6000ff1e0ff */
[----:B------:R-:W2:Y:S01]  /*05c0*/  LDG.E R30, desc[UR6][R30.64] ;  /* 0x000000061e1e7981 */ /* 0x000ea2000c1e1900 */
[----:B------:R-:W-:-:S05]  /*05d0*/  IADD3.X R35, PT, PT, R27, UR17, RZ, P0, !PT ;  /* 0x000000111b237c10 */ /* 0x000fca00087fe4ff */
[----:B------:R-:W3:Y:S01]  /*05e0*/  LDG.E R34, desc[UR6][R34.64] ;  /* 0x0000000622227981 */ /* 0x000ee2000c1e1900 */
[----:B------:R-:W-:Y:S01]  /*05f0*/  BSSY.RECONVERGENT B2, `(.L_x_7) ;  /* 0x000000f000027945 */ /* 0x000fe20003800200 */
[----:B--2---:R-:W-:-:S04]  /*0600*/  FMUL R37, R30, R30 ;  /* 0x0000001e1e257220 */ /* 0x004fc80000400000 */
[----:B---3--:R-:W-:-:S04]  /*0610*/  FFMA R37, R34, R34, R37 ;  /* 0x0000002222257223 */ /* 0x008fc80000000025 */
[----:B------:R-:W-:Y:S01]  /*0620*/  VIADD R0, R37, 0xf3000000 ;  /* 0xf300000025007836 */ /* 0x000fe20000000000 */
[----:B------:R0:W1:Y:S04]  /*0630*/  MUFU.RSQ R2, R37 ;  /* 0x0000002500027308 */ /* 0x0000680000001400 */
[----:B------:R-:W-:-:S13]  /*0640*/  ISETP.GT.U32.AND P0, PT, R0, 0x727fffff, PT ;  /* 0x727fffff0000780c */ /* 0x000fda0003f04070 */
[----:B01----:R-:W-:Y:S05]  /*0650*/  @!P0 BRA `(.L_x_8) ;  /* 0x0000000000108947 */ /* 0x003fea0003800000 */
[----:B------:R-:W-:Y:S01]  /*0660*/  IMAD.MOV.U32 R0, RZ, RZ, R37 ;  /* 0x000000ffff007224 */ /* 0x000fe200078e0025 */
[----:B------:R-:W-:-:S07]  /*0670*/  MOV R2, 0x690 ;  /* 0x0000069000027802 */ /* 0x000fce0000000f00 */
[----:B------:R-:W-:Y:S05]  /*0680*/  CALL.REL.NOINC `($__internal_1_$__cuda_sm20_sqrt_rn_f32_slowpath) ;  /* 0x0000000c00a87944 */ /* 0x000fea0003c00000 */
[----:B------:R-:W-:Y:S05]  /*0690*/  BRA `(.L_x_9) ;  /* 0x0000000000107947 */ /* 0x000fea0003800000 */
.L_x_8:
[----:B------:R-:W-:Y:S01]  /*06a0*/  FMUL.FTZ R0, R37, R2 ;  /* 0x0000000225007220 */ /* 0x000fe20000410000 */
[----:B------:R-:W-:-:S03]  /*06b0*/  FMUL.FTZ R2, R2, 0.5 ;  /* 0x3f00000002027820 */ /* 0x000fc60000410000 */
[----:B------:R-:W-:-:S04]  /*06c0*/  FFMA R31, -R0, R0, R37 ;  /* 0x00000000001f7223 */ /* 0x000fc80000000125 */
[----:B------:R-:W-:-:S07]  /*06d0*/  FFMA R0, R31, R2, R0 ;  /* 0x000000021f007223 */ /* 0x000fce0000000000 */
.L_x_9:
[----:B------:R-:W-:Y:S05]  /*06e0*/  BSYNC.RECONVERGENT B2 ;  /* 0x0000000000027941 */ /* 0x000fea0003800200 */
.L_x_7:
[----:B------:R-:W-:-:S05]  /*06f0*/  IADD3 R30, P0, PT, R29, R13, RZ ;  /* 0x0000000d1d1e7210 */ /* 0x000fca0007f1e0ff */
[----:B------:R-:W-:Y:S01]  /*0700*/  IMAD.X R31, R27, 0x1, R17, P0 ;  /* 0x000000011b1f7824 */ /* 0x000fe200000e0611 */
[----:B------:R-:W-:-:S04]  /*0710*/  IADD3 R34, P0, PT, R29, R15, RZ ;  /* 0x0000000f1d227210 */ /* 0x000fc80007f1e0ff */
[----:B------:R-:W2:Y:S01]  /*0720*/  LDG.E R30, desc[UR6][R30.64] ;  /* 0x000000061e1e7981 */ /* 0x000ea2000c1e1900 */
[----:B------:R-:W-:-:S05]  /*0730*/  IMAD.X R35, R27, 0x1, R23, P0 ;  /* 0x000000011b237824 */ /* 0x000fca00000e0617 */
[----:B------:R-:W3:Y:S01]  /*0740*/  LDG.E R34, desc[UR6][R34.64] ;  /* 0x0000000622227981 */ /* 0x000ee2000c1e1900 */
[----:B------:R-:W-:Y:S01]  /*0750*/  FSETP.GEU.AND P0, PT, R0, 1, PT ;  /* 0x3f8000000000780b */ /* 0x000fe20003f0e000 */
[----:B------:R-:W-:Y:S03]  /*0760*/  BSSY.RECONVERGENT B2, `(.L_x_10) ;  /* 0x0000010000027945 */ /* 0x000fe60003800200 */
[----:B------:R-:W-:Y:S01]  /*0770*/  SEL R36, RZ, 0x1, P0 ;  /* 0x00000001ff247807 */ /* 0x000fe20000000000 */
        /* <DEDUP_REMOVED lines=10> */
.L_x_11:
[----:B------:R-:W-:Y:S01]  /*0820*/  FMUL.FTZ R0, R37, R2 ;  /* 0x0000000225007220 */ /* 0x000fe20000410000 */
[----:B------:R-:W-:-:S03]  /*0830*/  FMUL.FTZ R2, R2, 0.5 ;  /* 0x3f00000002027820 */ /* 0x000fc60000410000 */
[----:B------:R-:W-:-:S04]  /*0840*/  FFMA R31, -R0, R0, R37 ;  /* 0x00000000001f7223 */ /* 0x000fc80000000125 */
[----:B------:R-:W-:-:S07]  /*0850*/  FFMA R0, R31, R2, R0 ;  /* 0x000000021f007223 */ /* 0x000fce0000000000 */
.L_x_12:
[----:B------:R-:W-:Y:S05]  /*0860*/  BSYNC.RECONVERGENT B2 ;  /* 0x0000000000027941 */ /* 0x000fea0003800200 */
.L_x_10:
[----:B------:R-:W-:-:S05]  /*0870*/  IADD3 R34, P0, PT, R29, R14, RZ ;  /* 0x0000000e1d227210 */ /* 0x000fca0007f1e0ff */
[----:B------:R-:W-:Y:S01]  /*0880*/  IMAD.X R35, R27, 0x1, R22, P0 ;  /* 0x000000011b237824 */ /* 0x000fe200000e0616 */
[----:B------:R-:W-:-:S04]  /*0890*/  IADD3 R30, P0, PT, R29, R12, RZ ;  /* 0x0000000c1d1e7210 */ /* 0x000fc80007f1e0ff */
[----:B------:R-:W2:Y:S01]  /*08a0*/  LDG.E R34, desc[UR6][R34.64] ;  /* 0x0000000622227981 */ /* 0x000ea2000c1e1900 */
[----:B------:R-:W-:-:S05]  /*08b0*/  IMAD.X R31, R27, 0x1, R16, P0 ;  /* 0x000000011b1f7824 */ /* 0x000fca00000e0610 */
[----:B------:R-:W3:Y:S01]  /*08c0*/  LDG.E R30, desc[UR6][R30.64] ;  /* 0x000000061e1e7981 */ /* 0x000ee2000c1e1900 */
[----:B------:R-:W-:Y:S01]  /*08d0*/  FSETP.GEU.AND P0, PT, R0, 1, PT ;  /* 0x3f8000000000780b */ /* 0x000fe20003f0e000 */
[----:B------:R-:W-:Y:S01]  /*08e0*/  BSSY.RECONVERGENT B2, `(.L_x_13) ;  /* 0x0000011000027945 */ /* 0x000fe20003800200 */
[----:B---3--:R-:W-:-:S04]  /*08f0*/  FMUL R37, R30, R30 ;  /* 0x0000001e1e257220 */ /* 0x008fc80000400000 */
[----:B--2---:R-:W-:Y:S01]  /*0900*/  FFMA R0, R34, R34, R37 ;  /* 0x0000002222007223 */ /* 0x004fe20000000025 */
[----:B------:R-:W-:-:S03]  /*0910*/  SEL R37, RZ, 0x1, P0 ;  /* 0x00000001ff257807 */ /* 0x000fc60000000000 */
[----:B------:R-:W-:Y:S01]  /*0920*/  VIADD R2, R0, 0xf3000000 ;  /* 0xf300000000027836 */ /* 0x000fe20000000000 */
[----:B------:R-:W-:Y:S02]  /*0930*/  IADD3 R32, P1, P2, R37, R32, R36 ;  /* 0x0000002025207210 */ /* 0x000fe40007a3e024 */
[----:B------:R0:W1:Y:S02]  /*0940*/  MUFU.RSQ R37, R0 ;  /* 0x0000000000257308 */ /* 0x0000640000001400 */
[----:B------:R-:W-:Y:S02]  /*0950*/  ISETP.GT.U32.AND P0, PT, R2, 0x727fffff, PT ;  /* 0x727fffff0200780c */ /* 0x000fe40003f04070 */
[----:B------:R-:W-:-:S11]  /*0960*/  IADD3.X R33, PT, PT, RZ, R33, RZ, P1, P2 ;  /* 0x00000021ff217210 */ /* 0x000fd60000fe44ff */
[----:B0-----:R-:W-:Y:S05]  /*0970*/  @!P0 BRA `(.L_x_14) ;  /* 0x00000000000c8947 */ /* 0x001fea0003800000 */
[----:B------:R-:W-:-:S07]  /*0980*/  MOV R2, 0x9a0 ;  /* 0x000009a000027802 */ /* 0x000fce0000000f00 */
[----:B-1----:R-:W-:Y:S05]  /*0990*/  CALL.REL.NOINC `($__internal_1_$__cuda_sm20_sqrt_rn_f32_slowpath) ;  /* 0x0000000800e47944 */ /* 0x002fea0003c00000 */
[----:B------:R-:W-:Y:S05]  /*09a0*/  BRA `(.L_x_15) ;  /* 0x0000000000107947 */ /* 0x000fea0003800000 */
.L_x_14:
[----:B-1----:R-:W-:Y:S01]  /*09b0*/  FMUL.FTZ R31, R0, R37 ;  /* 0x00000025001f7220 */ /* 0x002fe20000410000 */
[----:B------:R-:W-:-:S03]  /*09c0*/  FMUL.FTZ R2, R37, 0.5 ;  /* 0x3f00000025027820 */ /* 0x000fc60000410000 */
[----:B------:R-:W-:-:S04]  /*09d0*/  FFMA R0, -R31, R31, R0 ;  /* 0x0000001f1f007223 */ /* 0x000fc80000000100 */
[----:B------:R-:W-:-:S07]  /*09e0*/  FFMA R0, R0, R2, R31 ;  /* 0x0000000200007223 */ /* 0x000fce000000001f */
.L_x_15:
[----:B------:R-:W-:Y:S05]  /*09f0*/  BSYNC.RECONVERGENT B2 ;  /* 0x0000000000027941 */ /* 0x000fea0003800200 */
.L_x_13:
        /* <DEDUP_REMOVED lines=19> */
.L_x_17:
[----:B------:R-:W-:Y:S01]  /*0b30*/  FMUL.FTZ R0, R37, R2 ;  /* 0x0000000225007220 */ /* 0x000fe20000410000 */
[----:B------:R-:W-:-:S03]  /*0b40*/  FMUL.FTZ R2, R2, 0.5 ;  /* 0x3f00000002027820 */ /* 0x000fc60000410000 */
[----:B------:R-:W-:-:S04]  /*0b50*/  FFMA R31, -R0, R0, R37 ;  /* 0x00000000001f7223 */ /* 0x000fc80000000125 */
[----:B------:R-:W-:-:S07]  /*0b60*/  FFMA R0, R31, R2, R0 ;  /* 0x000000021f007223 */ /* 0x000fce0000000000 */
.L_x_18:
[----:B------:R-:W-:Y:S05]  /*0b70*/  BSYNC.RECONVERGENT B2 ;  /* 0x0000000000027941 */ /* 0x000fea0003800200 */
.L_x_16:
[----:B------:R-:W-:Y:S02]  /*0b80*/  FSETP.GEU.AND P0, PT, R0, 1, PT ;  /* 0x3f8000000000780b */ /* 0x000fe40003f0e000 */
[----:B------:R-:W-:Y:S02]  /*0b90*/  IADD3 R24, P1, PT, R24, -0x4, RZ ;  /* 0xfffffffc18187810 */ /* 0x000fe40007f3e0ff */
[----:B------:R-:W-:Y:S02]  /*0ba0*/  SEL R31, RZ, 0x1, P0 ;  /* 0x00000001ff1f7807 */ /* 0x000fe40000000000 */
[----:B------:R-:W-:Y:S02]  /*0bb0*/  IADD3.X R25, PT, PT, R25, -0x1, RZ, P1, !PT ;  /* 0xffffffff19197810 */ /* 0x000fe40000ffe4ff */
[----:B------:R-:W-:Y:S02]  /*0bc0*/  ISETP.NE.U32.AND P0, PT, R24, RZ, PT ;  /* 0x000000ff1800720c */ /* 0x000fe40003f05070 */
[----:B------:R-:W-:-:S02]  /*0bd0*/  IADD3 R5, P3, PT, R10, R5, RZ ;  /* 0x000000050a057210 */ /* 0x000fc40007f7e0ff */
[----:B------:R-:W-:Y:S02]  /*0be0*/  ISETP.NE.AND.EX P0, PT, R25, RZ, PT, P0 ;  /* 0x000000ff1900720c */ /* 0x000fe40003f05300 */
[----:B------:R-:W-:Y:S01]  /*0bf0*/  IADD3 R32, P1, P2, R31, R32, R36 ;  /* 0x000000201f207210 */ /* 0x000fe20007a3e024 */
[----:B------:R-:W-:Y:S01]  /*0c00*/  IMAD.X R8, R11, 0x1, R8, P3 ;  /* 0x000000010b087824 */ /* 0x000fe200018e0608 */
[C---:B------:R-:W-:Y:S02]  /*0c10*/  LEA R29, P4, R6.reuse, R29, 0x4 ;  /* 0x0000001d061d7211 */ /* 0x040fe400078820ff */
[----:B------:R-:W-:Y:S02]  /*0c20*/  IADD3.X R33, PT, PT, RZ, R33, RZ, P1, P2 ;  /* 0x00000021ff217210 */ /* 0x000fe40000fe44ff */
[----:B------:R-:W-:-:S05]  /*0c30*/  LEA.HI.X R27, R6, R27, RZ, 0x4, P4 ;  /* 0x0000001b061b7211 */ /* 0x000fca00020f24ff */
[----:B------:R-:W-:Y:S05]  /*0c40*/  @P0 BRA `(.L_x_19) ;  /* 0xfffffff800500947 */ /* 0x000fea000383ffff */
.L_x_6:
[----:B------:R-:W-:Y:S05]  /*0c50*/  BSYNC.RECONVERGENT B1 ;  /* 0x0000000000017941 */ /* 0x000fea0003800200 */
.L_x_5:
[----:B------:R-:W-:-:S04]  /*0c60*/  ISETP.NE.U32.AND P0, PT, R9, RZ, PT ;  /* 0x000000ff0900720c */ /* 0x000fc80003f05070 */
[----:B------:R-:W-:-:S13]  /*0c70*/  ISETP.NE.AND.EX P0, PT, R7, RZ, PT, P0 ;  /* 0x000000ff0700720c */ /* 0x000fda0003f05300 */
[----:B------:R-:W-:Y:S05]  /*0c80*/  @!P0 BRA `(.L_x_1) ;  /* 0x00000000008c8947 */ /* 0x000fea0003800000 */
[C---:B------:R-:W-:Y:S01]  /*0c90*/  SHF.L.U64.HI R11, R5.reuse, 0x2, R8 ;  /* 0x00000002050b7819 */ /* 0x040fe20000010208 */
[----:B------:R-:W-:-:S07]  /*0ca0*/  IMAD.SHL.U32 R17, R5, 0x4, RZ ;  /* 0x0000000405117824 */ /* 0x000fce00078e00ff */
.L_x_23:
[C---:B------:R-:W-:Y:S02]  /*0cb0*/  IADD3 R14, P1, PT, R17.reuse, UR22, RZ ;  /* 0x00000016110e7c10 */ /* 0x040fe4000ff3e0ff */
[----:B------:R-:W-:Y:S02]  /*0cc0*/  IADD3 R12, P0, PT, R17, UR20, RZ ;  /* 0x00000014110c7c10 */ /* 0x000fe4000ff1e0ff */
[C---:B------:R-:W-:Y:S02]  /*0cd0*/  IADD3.X R15, PT, PT, R11.reuse, UR23, RZ, P1, !PT ;  /* 0x000000170b0f7c10 */ /* 0x040fe40008ffe4ff */
[----:B------:R-:W-:-:S03]  /*0ce0*/  IADD3.X R13, PT, PT, R11, UR21, RZ, P0, !PT ;  /* 0x000000150b0d7c10 */ /* 0x000fc600087fe4ff */
[----:B------:R-:W2:Y:S04]  /*0cf0*/  LDG.E R14, desc[UR6][R14.64] ;  /* 0x000000060e0e7981 */ /* 0x000ea8000c1e1900 */
[----:B------:R-:W3:Y:S01]  /*0d00*/  LDG.E R12, desc[UR6][R12.64] ;  /* 0x000000060c0c7981 */ /* 0x000ee2000c1e1900 */
[----:B------:R-:W-:Y:S01]  /*0d10*/  IADD3 R9, P0, PT, R9, -0x1, RZ ;  /* 0xffffffff09097810 */ /* 0x000fe20007f1e0ff */
[----:B------:R-:W-:Y:S03]  /*0d20*/  BSSY.RECONVERGENT B1, `(.L_x_20) ;  /* 0x0000012000017945 */ /* 0x000fe60003800200 */
[----:B------:R-:W-:Y:S02]  /*0d30*/  IADD3.X R7, PT, PT, R7, -0x1, RZ, P0, !PT ;  /* 0xffffffff07077810 */ /* 0x000fe400007fe4ff */
[----:B------:R-:W-:-:S04]  /*0d40*/  ISETP.NE.U32.AND P0, PT, R9, RZ, PT ;  /* 0x000000ff0900720c */ /* 0x000fc80003f05070 */
[----:B------:R-:W-:Y:S01]  /*0d50*/  ISETP.NE.AND.EX P0, PT, R7, RZ, PT, P0 ;  /* 0x000000ff0700720c */ /* 0x000fe20003f05300 */
        /* <DEDUP_REMOVED lines=10> */
.L_x_21:
[----:B------:R-:W-:Y:S01]  /*0e00*/  FMUL.FTZ R0, R5, R2 ;  /* 0x0000000205007220 */ /* 0x000fe20000410000 */
[----:B------:R-:W-:-:S03]  /*0e10*/  FMUL.FTZ R2, R2, 0.5 ;  /* 0x3f00000002027820 */ /* 0x000fc60000410000 */
[----:B------:R-:W-:-:S04]  /*0e20*/  FFMA R5, -R0, R0, R5 ;  /* 0x0000000000057223 */ /* 0x000fc80000000105 */
[----:B------:R-:W-:-:S07]  /*0e30*/  FFMA R0, R5, R2, R0 ;  /* 0x0000000205007223 */ /* 0x000fce0000000000 */
.L_x_22:
[----:B------:R-:W-:Y:S05]  /*0e40*/  BSYNC.RECONVERGENT B1 ;  /* 0x0000000000017941 */ /* 0x000fea0003800200 */
.L_x_20:
[----:B------:R-:W-:Y:S02]  /*0e50*/  FSETP.GEU.AND P1, PT, R0, 1, PT ;  /* 0x3f8000000000780b */ /* 0x000fe40003f2e000 */
[C---:B------:R-:W-:Y:S02]  /*0e60*/  LEA R17, P2, R6.reuse, R17, 0x2 ;  /* 0x0000001106117211 */ /* 0x040fe400078410ff */
[----:B------:R-:W-:Y:S02]  /*0e70*/  SEL R5, RZ, 0x1, P1 ;  /* 0x00000001ff057807 */ /* 0x000fe40000800000 */
[----:B------:R-:W-:Y:S02]  /*0e80*/  LEA.HI.X R11, R6, R11, RZ, 0x2, P2 ;  /* 0x0000000b060b7211 */ /* 0x000fe400010f14ff */
[----:B------:R-:W-:-:S05]  /*0e90*/  IADD3 R32, P1, PT, R32, R5, RZ ;  /* 0x0000000520207210 */ /* 0x000fca0007f3e0ff */
[----:B------:R-:W-:Y:S01]  /*0ea0*/  IMAD.X R33, RZ, RZ, R33, P1 ;  /* 0x000000ffff217224 */ /* 0x000fe200008e0621 */
[----:B------:R-:W-:Y:S07]  /*0eb0*/  @P0 BRA `(.L_x_23) ;  /* 0xfffffffc007c0947 */ /* 0x000fee000383ffff */
.L_x_1:
[----:B------:R-:W-:Y:S05]  /*0ec0*/  BSYNC.RECONVERGENT B0 ;  /* 0x0000000000007941 */ /* 0x000fea0003800200 */
.L_x_0:
[----:B------:R-:W0:Y:S01]  /*0ed0*/  S2UR UR5, SR_CgaCtaId ;  /* 0x00000000000579c3 */ /* 0x000e220000008800 */
[----:B------:R-:W-:Y:S01]  /*0ee0*/  ISETP.NE.AND P1, PT, R3, RZ, PT ;  /* 0x000000ff0300720c */ /* 0x000fe20003f25270 */
[----:B------:R-:W-:Y:S01]  /*0ef0*/  UMOV UR4, 0x400 ;  /* 0x0000040000047882 */ /* 0x000fe20000000000 */
[----:B------:R-:W-:-:S11]  /*0f00*/  UISETP.GE.U32.AND UP0, UPT, UR8, 0x2, UPT ;  /* 0x000000020800788c */ /* 0x000fd6000bf06070 */
[----:B------:R-:W1:Y:S01]  /*0f10*/  @!P1 S2R R7, SR_CgaCtaId ;  /* 0x0000000000079919 */ /* 0x000e620000008800 */
[----:B------:R-:W-:Y:S01]  /*0f20*/  @!P1 MOV R0, 0x400 ;  /* 0x0000040000009802 */ /* 0x000fe20000000f00 */
[----:B0-----:R-:W-:-:S06]  /*0f30*/  ULEA UR4, UR5, UR4, 0x18 ;  /* 0x0000000405047291 */ /* 0x001fcc000f8ec0ff */
[----:B------:R-:W-:-:S05]  /*0f40*/  LEA R5, R3, UR4, 0x3 ;  /* 0x0000000403057c11 */ /* 0x000fca000f8e18ff */
[----:B------:R0:W-:Y:S01]  /*0f50*/  STS.64 [R5], R32 ;  /* 0x0000002005007388 */ /* 0x0001e20000000a00 */
[----:B-1----:R-:W-:Y:S01]  /*0f60*/  @!P1 LEA R10, R7, R0, 0x18 ;  /* 0x00000000070a9211 */ /* 0x002fe200078ec0ff */
[----:B------:R-:W-:Y:S06]  /*0f70*/  BAR.SYNC.DEFER_BLOCKING 0x0 ;  /* 0x0000000000007b1d */ /* 0x000fec0000010000 */
[----:B0-----:R-:W-:Y:S05]  /*0f80*/  BRA.U !UP0, `(.L_x_24) ;  /* 0x0000000108487547 */ /* 0x001fea000b800000 */
[----:B------:R-:W-:Y:S01]  /*0f90*/  USHF.R.U32.HI UR4, URZ, 0x1, UR8 ;  /* 0x00000001ff047899 */ /* 0x000fe20008011608 */
[----:B------:R-:W-:-:S05]  /*0fa0*/  IMAD.MOV.U32 R11, RZ, RZ, RZ ;  /* 0x000000ffff0b7224 */ /* 0x000fca00078e00ff */
[----:B------:R-:W-:-:S07]  /*0fb0*/  IMAD.U32 R2, RZ, RZ, UR4 ;  /* 0x00000004ff027e24 */ /* 0x000fce000f8e00ff */
.L_x_25:
[----:B------:R-:W-:-:S04]  /*0fc0*/  ISETP.GT.U32.AND P0, PT, R2, R3, PT ;  /* 0x000000030200720c */ /* 0x000fc80003f04070 */
[----:B------:R-:W-:-:S13]  /*0fd0*/  ISETP.GT.U32.AND.EX P0, PT, R11, RZ, PT, P0 ;  /* 0x000000ff0b00720c */ /* 0x000fda0003f04100 */
[----:B------:R-:W-:Y:S01]  /*0fe0*/  @P0 IMAD R0, R2, 0x8, R5 ;  /* 0x0000000802000824 */ /* 0x000fe200078e0205 */
[----:B------:R-:W-:Y:S04]  /*0ff0*/  @P0 LDS.64 R8, [R5] ;  /* 0x0000000005080984 */ /* 0x000fe80000000a00 */
[----:B------:R-:W0:Y:S02]  /*1000*/  @P0 LDS.64 R6, [R0] ;  /* 0x0000000000060984 */ /* 0x000e240000000a00 */
[----:B0-----:R-:W-:Y:S02]  /*1010*/  @P0 IADD3 R6, P2, PT, R6, R8, RZ ;  /* 0x0000000806060210 */ /* 0x001fe40007f5e0ff */
[----:B------:R-:W-:-:S03]  /*1020*/  SHF.R.U32.HI R8, RZ, 0x1, R11 ;  /* 0x00000001ff087819 */ /* 0x000fc6000001160b */
[----:B------:R-:W-:-:S05]  /*1030*/  @P0 IMAD.X R7, R7, 0x1, R9, P2 ;  /* 0x0000000107070824 */ /* 0x000fca00010e0609 */
[----:B------:R0:W-:Y:S01]  /*1040*/  @P0 STS.64 [R5], R6 ;  /* 0x0000000605000388 */ /* 0x0001e20000000a00 */
[----:B------:R-:W-:Y:S01]  /*1050*/  BAR.SYNC.DEFER_BLOCKING 0x0 ;  /* 0x0000000000007b1d */ /* 0x000fe20000010000 */
[C---:B------:R-:W-:Y:S02]  /*1060*/  ISETP.GT.U32.AND P0, PT, R2.reuse, 0x1, PT ;  /* 0x000000010200780c */ /* 0x040fe40003f04070 */
[----:B------:R-:W-:Y:S02]  /*1070*/  SHF.R.U64 R2, R2, 0x1, R11 ;  /* 0x0000000102027819 */ /* 0x000fe4000000120b */
[----:B------:R-:W-:Y:S01]  /*1080*/  ISETP.GT.U32.AND.EX P0, PT, R11, RZ, PT, P0 ;  /* 0x000000ff0b00720c */ /* 0x000fe20003f04100 */
[----:B------:R-:W-:-:S12]  /*1090*/  IMAD.MOV.U32 R11, RZ, RZ, R8 ;  /* 0x000000ffff0b7224 */ /* 0x000fd800078e0008 */
[----:B0-----:R-:W-:Y:S05]  /*10a0*/  @P0 BRA `(.L_x_25) ;  /* 0xfffffffc00c40947 */ /* 0x001fea000383ffff */
.L_x_24:
[----:B------:R-:W0:Y:S01]  /*10b0*/  @!P1 LDS.64 R2, [R10] ;  /* 0x000000000a029984 */ /* 0x000e220000000a00 */
[----:B------:R-:W1:Y:S02]  /*10c0*/  @!P1 LDC.64 R6, c[0x0][0x390] ;  /* 0x0000e400ff069b82 */ /* 0x000e640000000a00 */
[----:B-1----:R-:W-:-:S05]  /*10d0*/  @!P1 IMAD.WIDE.U32 R4, R4, 0x8, R6 ;  /* 0x0000000804049825 */ /* 0x002fca00078e0006 */
[----:B0-----:R-:W-:Y:S01]  /*10e0*/  @!P1 STG.E.64 desc[UR6][R4.64], R2 ;  /* 0x0000000204009986 */ /* 0x001fe2000c101b06 */
[----:B------:R-:W-:Y:S06]  /*10f0*/  BAR.SYNC.DEFER_BLOCKING 0x0 ;  /* 0x0000000000007b1d */ /* 0x000fec0000010000 */
[----:B------:R-:W-:Y:S05]  /*1100*/  EXIT ;  /* 0x000000000000794d */ /* 0x000fea0003800000 */
        .weak           $__internal_0_$__cuda_sm20_div_u64
        .type           $__internal_0_$__cuda_sm20_div_u64,@function
        .size           $__internal_0_$__cuda_sm20_div_u64,($__internal_1_$__cuda_sm20_sqrt_rn_f32_slowpath - $__internal_0_$__cuda_sm20_div_u64)
$__internal_0_$__cuda_sm20_div_u64:
[----:B------:R-:W-:Y:S02]  /*1110*/  IMAD.MOV.U32 R16, RZ, RZ, R6 ;  /* 0x000000ffff107224 */ /* 0x000fe400078e0006 */
[----:B------:R-:W-:-:S04]  /*1120*/  IMAD.MOV.U32 R17, RZ, RZ, RZ ;  /* 0x000000ffff117224 */ /* 0x000fc800078e00ff */
[----:B------:R-:W0:Y:S08]  /*1130*/  I2F.U64.RP R9, R16 ;  /* 0x0000001000097312 */ /* 0x000e300000309000 */
[----:B0-----:R-:W0:Y:S02]  /*1140*/  MUFU.RCP R9, R9 ;  /* 0x0000000900097308 */ /* 0x001e240000001000 */
[----:B0-----:R-:W-:-:S06]  /*1150*/  VIADD R12, R9, 0x1ffffffe ;  /* 0x1ffffffe090c7836 */ /* 0x001fcc0000000000 */
[----:B------:R-:W0:Y:S02]  /*1160*/  F2I.U64.TRUNC R12, R12 ;  /* 0x0000000c000c7311 */ /* 0x000e24000020d800 */
[----:B0-----:R-:W-:-:S04]  /*1170*/  IMAD.WIDE.U32 R14, R12, R6, RZ ;  /* 0x000000060c0e7225 */ /* 0x001fc800078e00ff */
[----:B------:R-:W-:Y:S01]  /*1180*/  IMAD R15, R13, R6, R15 ;  /* 0x000000060d0f7224 */ /* 0x000fe200078e020f */
[----:B------:R-:W-:-:S05]  /*1190*/  IADD3 R11, P0, PT, RZ, -R14, RZ ;  /* 0x8000000eff0b7210 */ /* 0x000fca0007f1e0ff */
[----:B------:R-:W-:-:S04]  /*11a0*/  IMAD.HI.U32 R14, R12, R11, RZ ;  /* 0x0000000b0c0e7227 */ /* 0x000fc800078e00ff */
[----:B------:R-:W-:Y:S02]  /*11b0*/  IMAD.X R19, RZ, RZ, ~R15, P0 ;  /* 0x000000ffff137224 */ /* 0x000fe400000e0e0f */
[----:B------:R-:W-:Y:S02]  /*11c0*/  IMAD.MOV.U32 R15, RZ, RZ, R12 ;  /* 0x000000ffff0f7224 */ /* 0x000fe400078e000c */
[-C--:B------:R-:W-:Y:S02]  /*11d0*/  IMAD R17, R13, R19.reuse, RZ ;  /* 0x000000130d117224 */ /* 0x080fe400078e02ff */
[----:B------:R-:W-:-:S04]  /*11e0*/  IMAD.WIDE.U32 R14, P0, R12, R19, R14 ;  /* 0x000000130c0e7225 */ /* 0x000fc8000780000e */
[----:B------:R-:W-:-:S04]  /*11f0*/  IMAD.HI.U32 R9, R13, R19, RZ ;  /* 0x000000130d097227 */ /* 0x000fc800078e00ff */
[----:B------:R-:W-:-:S04]  /*1200*/  IMAD.HI.U32 R14, P1, R13, R11, R14 ;  /* 0x0000000b0d0e7227 */ /* 0x000fc8000782000e */
[----:B------:R-:W-:Y:S01]  /*1210*/  IMAD.X R9, R9, 0x1, R13, P0 ;  /* 0x0000000109097824 */ /* 0x000fe200000e060d */
[----:B------:R-:W-:-:S04]  /*1220*/  IADD3 R15, P2, PT, R17, R14, RZ ;  /* 0x0000000e110f7210 */ /* 0x000fc80007f5e0ff */
[----:B------:R-:W-:Y:S01]  /*1230*/  IADD3.X R9, PT, PT, RZ, RZ, R9, P2, P1 ;  /* 0x000000ffff097210 */ /* 0x000fe200017e2409 */
[----:B------:R-:W-:-:S03]  /*1240*/  IMAD.WIDE.U32 R12, R15, R6, RZ ;  /* 0x000000060f0c7225 */ /* 0x000fc600078e00ff */
[----:B------:R-:W-:Y:S01]  /*1250*/  IADD3 R11, P0, PT, RZ, -R12, RZ ;  /* 0x8000000cff0b7210 */ /* 0x000fe20007f1e0ff */
[----:B------:R-:W-:Y:S02]  /*1260*/  IMAD R12, R9, R6, R13 ;  /* 0x00000006090c7224 */ /* 0x000fe400078e020d */
[----:B------:R-:W-:Y:S02]  /*1270*/  IMAD.MOV.U32 R13, RZ, RZ, RZ ;  /* 0x000000ffff0d7224 */ /* 0x000fe400078e00ff */
[----:B------:R-:W-:-:S04]  /*1280*/  IMAD.HI.U32 R14, R15, R11, RZ ;  /* 0x0000000b0f0e7227 */ /* 0x000fc800078e00ff */
[----:B------:R-:W-:-:S04]  /*1290*/  IMAD.X R12, RZ, RZ, ~R12, P0 ;  /* 0x000000ffff0c7224 */ /* 0x000fc800000e0e0c */
[----:B------:R-:W-:-:S04]  /*12a0*/  IMAD.WIDE.U32 R14, P0, R15, R12, R14 ;  /* 0x0000000c0f0e7225 */ /* 0x000fc8000780000e */
[C---:B------:R-:W-:Y:S02]  /*12b0*/  IMAD R16, R9.reuse, R12, RZ ;  /* 0x0000000c09107224 */ /* 0x040fe400078e02ff */
[----:B------:R-:W-:-:S04]  /*12c0*/  IMAD.HI.U32 R11, P1, R9, R11, R14 ;  /* 0x0000000b090b7227 */ /* 0x000fc8000782000e */
[----:B------:R-:W-:Y:S01]  /*12d0*/  IMAD.HI.U32 R12, R9, R12, RZ ;  /* 0x0000000c090c7227 */ /* 0x000fe200078e00ff */
[----:B------:R-:W-:-:S03]  /*12e0*/  IADD3 R11, P2, PT, R16, R11, RZ ;  /* 0x0000000b100b7210 */ /* 0x000fc60007f5e0ff */
[----:B------:R-:W-:Y:S02]  /*12f0*/  IMAD.X R9, R12, 0x1, R9, P0 ;  /* 0x000000010c097824 */ /* 0x000fe400000e0609 */
[----:B------:R-:W-:-:S03]  /*1300*/  IMAD.HI.U32 R12, R11, R7, RZ ;  /* 0x000000070b0c7227 */ /* 0x000fc600078e00ff */
[----:B------:R-:W-:Y:S01]  /*1310*/  IADD3.X R9, PT, PT, RZ, RZ, R9, P2, P1 ;  /* 0x000000ffff097210 */ /* 0x000fe200017e2409 */
[----:B------:R-:W-:-:S04]  /*1320*/  IMAD.WIDE.U32 R12, R11, R2, R12 ;  /* 0x000000020b0c7225 */ /* 0x000fc800078e000c */
[C---:B------:R-:W-:Y:S02]  /*1330*/  IMAD R14, R9.reuse, R2, RZ ;  /* 0x00000002090e7224 */ /* 0x040fe400078e02ff */
[----:B------:R-:W-:-:S04]  /*1340*/  IMAD.HI.U32 R11, P0, R9, R7, R12 ;  /* 0x00000007090b7227 */ /* 0x000fc8000780000c */
[----:B------:R-:W-:Y:S01]  /*1350*/  IMAD.HI.U32 R9, R9, R2, RZ ;  /* 0x0000000209097227 */ /* 0x000fe200078e00ff */
[----:B------:R-:W-:-:S03]  /*1360*/  IADD3 R11, P1, PT, R14, R11, RZ ;  /* 0x0000000b0e0b7210 */ /* 0x000fc60007f3e0ff */
[----:B------:R-:W-:Y:S02]  /*1370*/  IMAD.X R9, RZ, RZ, R9, P0 ;  /* 0x000000ffff097224 */ /* 0x000fe400000e0609 */
[----:B------:R-:W-:-:S04]  /*1380*/  IMAD.WIDE.U32 R12, R11, R6, RZ ;  /* 0x000000060b0c7225 */ /* 0x000fc800078e00ff */
[----:B------:R-:W-:Y:S01]  /*1390*/  IMAD.X R9, RZ, RZ, R9, P1 ;  /* 0x000000ffff097224 */ /* 0x000fe200008e0609 */
[----:B------:R-:W-:-:S03]  /*13a0*/  IADD3 R15, P0, PT, -R12, R7, RZ ;  /* 0x000000070c0f7210 */ /* 0x000fc60007f1e1ff */
[----:B------:R-:W-:Y:S01]  /*13b0*/  IMAD R13, R9, R6, R13 ;  /* 0x00000006090d7224 */ /* 0x000fe200078e020d */
[----:B------:R-:W-:-:S03]  /*13c0*/  IADD3 R7, P1, PT, -R6, R15, RZ ;  /* 0x0000000f06077210 */ /* 0x000fc60007f3e1ff */
[----:B------:R-:W-:Y:S01]  /*13d0*/  IMAD.X R14, R2, 0x1, ~R13, P0 ;  /* 0x00000001020e7824 */ /* 0x000fe200000e0e0d */
[----:B------:R-:W-:Y:S02]  /*13e0*/  ISETP.GE.U32.AND P0, PT, R15, R6, PT ;  /* 0x000000060f00720c */ /* 0x000fe40003f06070 */
[----:B------:R-:W-:Y:S02]  /*13f0*/  IADD3 R2, P2, PT, R11, 0x1, RZ ;  /* 0x000000010b027810 */ /* 0x000fe40007f5e0ff */
[C---:B------:R-:W-:Y:S02]  /*1400*/  ISETP.GE.U32.AND.EX P0, PT, R14.reuse, RZ, PT, P0 ;  /* 0x000000ff0e00720c */ /* 0x040fe40003f06100 */
[----:B------:R-:W-:Y:S01]  /*1410*/  IADD3.X R13, PT, PT, R14, -0x1, RZ, P1, !PT ;  /* 0xffffffff0e0d7810 */ /* 0x000fe20000ffe4ff */
[----:B------:R-:W-:Y:S01]  /*1420*/  IMAD.X R12, RZ, RZ, R9, P2 ;  /* 0x000000ffff0c7224 */ /* 0x000fe200010e0609 */
[----:B------:R-:W-:Y:S02]  /*1430*/  SEL R7, R7, R15, P0 ;  /* 0x0000000f07077207 */ /* 0x000fe40000000000 */
[----:B------:R-:W-:-:S02]  /*1440*/  SEL R11, R2, R11, P0 ;  /* 0x0000000b020b7207 */ /* 0x000fc40000000000 */
[----:B------:R-:W-:Y:S02]  /*1450*/  SEL R13, R13, R14, P0 ;  /* 0x0000000e0d0d7207 */ /* 0x000fe40000000000 */
[----:B------:R-:W-:Y:S02]  /*1460*/  SEL R12, R12, R9, P0 ;  /* 0x000000090c0c7207 */ /* 0x000fe40000000000 */
[----:B------:R-:W-:Y:S02]  /*1470*/  ISETP.GE.U32.AND P0, PT, R7, R6, PT ;  /* 0x000000060700720c */ /* 0x000fe40003f06070 */
[----:B------:R-:W-:Y:S02]  /*1480*/  IADD3 R2, P2, PT, R11, 0x1, RZ ;  /* 0x000000010b027810 */ /* 0x000fe40007f5e0ff */
[----:B------:R-:W-:Y:S02]  /*1490*/  ISETP.GE.U32.AND.EX P0, PT, R13, RZ, PT, P0 ;  /* 0x000000ff0d00720c */ /* 0x000fe40003f06100 */
[----:B------:R-:W-:Y:S01]  /*14a0*/  ISETP.NE.U32.AND P1, PT, R6, RZ, PT ;  /* 0x000000ff0600720c */ /* 0x000fe20003f25070 */
[----:B------:R-:W-:Y:S01]  /*14b0*/  IMAD.X R7, RZ, RZ, R12, P2 ;  /* 0x000000ffff077224 */ /* 0x000fe200010e060c */
[----:B------:R-:W-:Y:S01]  /*14c0*/  SEL R2, R2, R11, P0 ;  /* 0x0000000b02027207 */ /* 0x000fe20000000000 */
[----:B------:R-:W-:Y:S01]  /*14d0*/  IMAD.MOV.U32 R11, RZ, RZ, 0x0 ;  /* 0x00000000ff0b7424 */ /* 0x000fe200078e00ff */
[----:B------:R-:W-:-:S02]  /*14e0*/  ISETP.NE.AND.EX P1, PT, RZ, RZ, PT, P1 ;  /* 0x000000ffff00720c */ /* 0x000fc40003f25310 */
[----:B------:R-:W-:Y:S02]  /*14f0*/  SEL R7, R7, R12, P0 ;  /* 0x0000000c07077207 */ /* 0x000fe40000000000 */
[----:B------:R-:W-:Y:S02]  /*1500*/  SEL R2, R2, 0xffffffff, P1 ;  /* 0xffffffff02027807 */ /* 0x000fe40000800000 */
[----:B------:R-:W-:Y:S01]  /*1510*/  SEL R7, R7, 0xffffffff, P1 ;  /* 0xffffffff07077807 */ /* 0x000fe20000800000 */
[----:B------:R-:W-:Y:S06]  /*1520*/  RET.REL.NODEC R10 `(_Z26CalculatePointsIntheCirclePfS_Pm) ;  /* 0xffffffe80ab47950 */ /* 0x000fec0003c3ffff */
        .weak           $__internal_1_$__cuda_sm20_sqrt_rn_f32_slowpath
        .type           $__internal_1_$__cuda_sm20_sqrt_rn_f32_slowpath,@function
        .size           $__internal_1_$__cuda_sm20_sqrt_rn_f32_slowpath,(.L_x_29 - $__internal_1_$__cuda_sm20_sqrt_rn_f32_slowpath)
$__internal_1_$__cuda_sm20_sqrt_rn_f32_slowpath:
[----:B------:R-:W-:-:S13]  /*1530*/  LOP3.LUT P1, RZ, R0, 0x7fffffff, RZ, 0xc0, !PT ;  /* 0x7fffffff00ff7812 */ /* 0x000fda000782c0ff */
[----:B------:R-:W-:Y:S01]  /*1540*/  @!P1 IMAD.MOV.U32 R30, RZ, RZ, R0 ;  /* 0x000000ffff1e9224 */ /* 0x000fe200078e0000 */
[----:B------:R-:W-:Y:S06]  /*1550*/  @!P1 BRA `(.L_x_26) ;  /* 0x0000000000409947 */ /* 0x000fec0003800000 */
[----:B------:R-:W-:-:S13]  /*1560*/  FSETP.GEU.FTZ.AND P1, PT, R0, RZ, PT ;  /* 0x000000ff0000720b */ /* 0x000fda0003f3e000 */
[----:B------:R-:W-:Y:S01]  /*1570*/  @!P1 IMAD.MOV.U32 R30, RZ, RZ, 0x7fffffff ;  /* 0x7fffffffff1e9424 */ /* 0x000fe200078e00ff */
[----:B------:R-:W-:Y:S06]  /*1580*/  @!P1 BRA `(.L_x_26) ;  /* 0x0000000000349947 */ /* 0x000fec0003800000 */
[----:B------:R-:W-:-:S13]  /*1590*/  FSETP.GTU.FTZ.AND P1, PT, |R0|, +INF , PT ;  /* 0x7f8000000000780b */ /* 0x000fda0003f3c200 */
[----:B------:R-:W-:Y:S01]  /*15a0*/  @P1 FADD.FTZ R30, R0, 1 ;  /* 0x3f800000001e1421 */ /* 0x000fe20000010000 */
[----:B------:R-:W-:Y:S06]  /*15b0*/  @P1 BRA `(.L_x_26) ;  /* 0x0000000000281947 */ /* 0x000fec0003800000 */
[----:B------:R-:W-:-:S13]  /*15c0*/  FSETP.NEU.FTZ.AND P1, PT, |R0|, +INF , PT ;  /* 0x7f8000000000780b */ /* 0x000fda0003f3d200 */
[----:B------:R-:W-:-:S04]  /*15d0*/  @P1 FFMA R35, R0, 1.84467440737095516160e+19, RZ ;  /* 0x5f80000000231823 */ /* 0x000fc800000000ff */
[----:B------:R-:W0:Y:S02]  /*15e0*/  @P1 MUFU.RSQ R31, R35 ;  /* 0x00000023001f1308 */ /* 0x000e240000001400 */
[----:B0-----:R-:W-:Y:S01]  /*15f0*/  @P1 FMUL.FTZ R30, R35, R31 ;  /* 0x0000001f231e1220 */ /* 0x001fe20000410000 */
[----:B------:R-:W-:-:S03]  /*1600*/  @P1 FMUL.FTZ R31, R31, 0.5 ;  /* 0x3f0000001f1f1820 */ /* 0x000fc60000410000 */
[----:B------:R-:W-:-:S04]  /*1610*/  @P1 FADD.FTZ R34, -R30, -RZ ;  /* 0x800000ff1e221221 */ /* 0x000fc80000010100 */
[----:B------:R-:W-:-:S04]  /*1620*/  @P1 FFMA R37, R30, R34, R35 ;  /* 0x000000221e251223 */ /* 0x000fc80000000023 */
[----:B------:R-:W-:Y:S01]  /*1630*/  @P1 FFMA R31, R37, R31, R30 ;  /* 0x0000001f251f1223 */ /* 0x000fe2000000001e */
[----:B------:R-:W-:-:S03]  /*1640*/  @!P1 IMAD.MOV.U32 R30, RZ, RZ, R0 ;  /* 0x000000ffff1e9224 */ /* 0x000fc600078e0000 */
[----:B------:R-:W-:-:S07]  /*1650*/  @P1 FMUL.FTZ R30, R31, 2.3283064365386962891e-10 ;  /* 0x2f8000001f1e1820 */ /* 0x000fce0000410000 */
.L_x_26:
[----:B------:R-:W-:Y:S02]  /*1660*/  IMAD.MOV.U32 R0, RZ, RZ, R30 ;  /* 0x000000ffff007224 */ /* 0x000fe400078e001e */
[----:B------:R-:W-:Y:S02]  /*1670*/  IMAD.MOV.U32 R30, RZ, RZ, R2 ;  /* 0x000000ffff1e7224 */ /* 0x000fe400078e0002 */
[----:B------:R-:W-:-:S04]  /*1680*/  IMAD.MOV.U32 R31, RZ, RZ, 0x0 ;  /* 0x00000000ff1f7424 */ /* 0x000fc800078e00ff */
[----:B------:R-:W-:Y:S05]  /*1690*/  RET.REL.NODEC R30 `(_Z26CalculatePointsIntheCirclePfS_Pm) ;  /* 0xffffffe81e587950 */ /* 0x000fea0003c3ffff */
.L_x_27:
[----:B------:R-:W-:-:S00]  /*16a0*/  BRA `(.L_x_27) ;  /* 0xfffffffc00fc7947 */ /* 0x000fc0000383ffff */
[----:B------:R-:W-:-:S00]  /*16b0*/  NOP ;  /* 0x0000000000007918 */ /* 0x000fc00000000000 */
        /* <DEDUP_REMOVED lines=12> */
.L_x_29:


//--------------------- .nv.shared._Z26CalculatePointsIntheCirclePfS_Pm --------------------------
	.section	.nv.shared._Z26CalculatePointsIntheCirclePfS_Pm,"aw",@nobits
	.sectionflags	@""
	.align	8
.nv.shared._Z26CalculatePointsIntheCirclePfS_Pm:
	.zero		9216


//--------------------- .nv.shared.reserved.0     --------------------------
	.section	.nv.shared.reserved.0,"aw",@nobits
	.weak		__nv_reservedSMEM_offset_0_alias
	.size		__nv_reservedSMEM_offset_0_alias, 0, 64
	.other		__nv_reservedSMEM_offset_0_alias,@"STO_CUDA_RESERVED_SHARED STV_DEFAULT"
__nv_reservedSMEM_offset_0_alias:
	.zero		0
	.zero		64


//--------------------- .nv.constant0._Z26CalculatePointsIntheCirclePfS_Pm --------------------------
	.section	.nv.constant0._Z26CalculatePointsIntheCirclePfS_Pm,"a",@progbits
	.sectionflags	@""
	.align	4
.nv.constant0._Z26CalculatePointsIntheCirclePfS_Pm:
	.zero		920


//--------------------- SYMBOLS --------------------------

	.type		.nv.reservedSmem.offset0,@object
	.size		.nv.reservedSmem.offset0,0x4
	.type		.nv.reservedSmem.cap,@object
	.size		.nv.reservedSmem.cap,0x4
